//
// Generated by NVIDIA NVVM Compiler
//
// Compiler Build ID: CL-36424714
// Cuda compilation tools, release 13.0, V13.0.88
// Based on NVVM 20.0.0
//

.version 9.0
.target sm_100
.address_size 64

	// .globl	_Z7x_dot_wPfS_S_jjj

.visible .entry _Z7x_dot_wPfS_S_jjj(
	.param .u64 .ptr .align 1 _Z7x_dot_wPfS_S_jjj_param_0,
	.param .u64 .ptr .align 1 _Z7x_dot_wPfS_S_jjj_param_1,
	.param .u64 .ptr .align 1 _Z7x_dot_wPfS_S_jjj_param_2,
	.param .u32 _Z7x_dot_wPfS_S_jjj_param_3,
	.param .u32 _Z7x_dot_wPfS_S_jjj_param_4,
	.param .u32 _Z7x_dot_wPfS_S_jjj_param_5
)
{
	.reg .pred 	%p<13>;
	.reg .b32 	%r<92>;
	.reg .b32 	%f<68>;
	.reg .b64 	%rd<69>;

	ld.param.u64 	%rd4, [_Z7x_dot_wPfS_S_jjj_param_0];
	ld.param.u64 	%rd5, [_Z7x_dot_wPfS_S_jjj_param_1];
	ld.param.u64 	%rd3, [_Z7x_dot_wPfS_S_jjj_param_2];
	ld.param.u32 	%r46, [_Z7x_dot_wPfS_S_jjj_param_3];
	ld.param.u32 	%r44, [_Z7x_dot_wPfS_S_jjj_param_4];
	ld.param.u32 	%r45, [_Z7x_dot_wPfS_S_jjj_param_5];
	cvta.to.global.u64 	%rd1, %rd5;
	cvta.to.global.u64 	%rd2, %rd4;
	mov.u32 	%r47, %ntid.x;
	mov.u32 	%r48, %ctaid.x;
	mul.lo.s32 	%r1, %r47, %r48;
	mov.u32 	%r2, %tid.x;
	add.s32 	%r3, %r1, %r2;
	mov.u32 	%r49, %ntid.y;
	mov.u32 	%r50, %ctaid.y;
	mov.u32 	%r51, %tid.y;
	mad.lo.s32 	%r4, %r49, %r50, %r51;
	setp.ge.u32 	%p1, %r4, %r46;
	setp.ge.u32 	%p2, %r3, %r45;
	or.pred  	%p3, %p1, %p2;
	@%p3 bra 	$L__BB0_14;
	setp.eq.s32 	%p4, %r44, 0;
	mov.f32 	%f67, 0f00000000;
	@%p4 bra 	$L__BB0_13;
	mul.lo.s32 	%r5, %r44, %r4;
	and.b32  	%r6, %r44, 7;
	setp.lt.u32 	%p5, %r44, 8;
	mov.f32 	%f67, 0f00000000;
	mov.b32 	%r90, 0;
	@%p5 bra 	$L__BB0_5;
	and.b32  	%r90, %r44, -8;
	neg.s32 	%r88, %r90;
	add.s32 	%r53, %r2, %r45;
	add.s32 	%r87, %r53, %r1;
	shl.b32 	%r10, %r45, 3;
	shl.b32 	%r54, %r45, 1;
	add.s32 	%r86, %r3, %r54;
	mad.lo.s32 	%r85, %r45, 3, %r3;
	shl.b32 	%r55, %r45, 2;
	add.s32 	%r84, %r3, %r55;
	mad.lo.s32 	%r83, %r45, 5, %r3;
	mad.lo.s32 	%r82, %r45, 6, %r3;
	mad.lo.s32 	%r81, %r45, 7, %r3;
	add.s32 	%r79, %r5, 3;
	mov.f32 	%f67, 0f00000000;
	mov.u32 	%r80, %r3;
$L__BB0_4:
	.pragma "nounroll";
	add.s32 	%r56, %r79, -3;
	mul.wide.u32 	%rd6, %r56, 4;
	add.s64 	%rd7, %rd2, %rd6;
	ld.global.f32 	%f17, [%rd7];
	mul.wide.u32 	%rd8, %r80, 4;
	add.s64 	%rd9, %rd1, %rd8;
	ld.global.f32 	%f18, [%rd9];
	fma.rn.f32 	%f19, %f17, %f18, %f67;
	add.s32 	%r57, %r79, -2;
	mul.wide.u32 	%rd10, %r57, 4;
	add.s64 	%rd11, %rd2, %rd10;
	ld.global.f32 	%f20, [%rd11];
	mul.wide.u32 	%rd12, %r87, 4;
	add.s64 	%rd13, %rd1, %rd12;
	ld.global.f32 	%f21, [%rd13];
	fma.rn.f32 	%f22, %f20, %f21, %f19;
	add.s32 	%r58, %r79, -1;
	mul.wide.u32 	%rd14, %r58, 4;
	add.s64 	%rd15, %rd2, %rd14;
	ld.global.f32 	%f23, [%rd15];
	mul.wide.u32 	%rd16, %r86, 4;
	add.s64 	%rd17, %rd1, %rd16;
	ld.global.f32 	%f24, [%rd17];
	fma.rn.f32 	%f25, %f23, %f24, %f22;
	add.s32 	%r59, %r79, 4;
	mul.wide.u32 	%rd18, %r79, 4;
	add.s64 	%rd19, %rd2, %rd18;
	ld.global.f32 	%f26, [%rd19];
	mul.wide.u32 	%rd20, %r85, 4;
	add.s64 	%rd21, %rd1, %rd20;
	ld.global.f32 	%f27, [%rd21];
	fma.rn.f32 	%f28, %f26, %f27, %f25;
	add.s32 	%r60, %r79, 1;
	mul.wide.u32 	%rd22, %r60, 4;
	add.s64 	%rd23, %rd2, %rd22;
	ld.global.f32 	%f29, [%rd23];
	mul.wide.u32 	%rd24, %r84, 4;
	add.s64 	%rd25, %rd1, %rd24;
	ld.global.f32 	%f30, [%rd25];
	fma.rn.f32 	%f31, %f29, %f30, %f28;
	add.s32 	%r61, %r79, 2;
	mul.wide.u32 	%rd26, %r61, 4;
	add.s64 	%rd27, %rd2, %rd26;
	ld.global.f32 	%f32, [%rd27];
	mul.wide.u32 	%rd28, %r83, 4;
	add.s64 	%rd29, %rd1, %rd28;
	ld.global.f32 	%f33, [%rd29];
	fma.rn.f32 	%f34, %f32, %f33, %f31;
	add.s32 	%r62, %r79, 3;
	mul.wide.u32 	%rd30, %r62, 4;
	add.s64 	%rd31, %rd2, %rd30;
	ld.global.f32 	%f35, [%rd31];
	mul.wide.u32 	%rd32, %r82, 4;
	add.s64 	%rd33, %rd1, %rd32;
	ld.global.f32 	%f36, [%rd33];
	fma.rn.f32 	%f37, %f35, %f36, %f34;
	mul.wide.u32 	%rd34, %r59, 4;
	add.s64 	%rd35, %rd2, %rd34;
	ld.global.f32 	%f38, [%rd35];
	mul.wide.u32 	%rd36, %r81, 4;
	add.s64 	%rd37, %rd1, %rd36;
	ld.global.f32 	%f39, [%rd37];
	fma.rn.f32 	%f67, %f38, %f39, %f37;
	add.s32 	%r88, %r88, 8;
	add.s32 	%r87, %r87, %r10;
	add.s32 	%r86, %r86, %r10;
	add.s32 	%r85, %r85, %r10;
	add.s32 	%r84, %r84, %r10;
	add.s32 	%r83, %r83, %r10;
	add.s32 	%r82, %r82, %r10;
	add.s32 	%r81, %r81, %r10;
	add.s32 	%r80, %r80, %r10;
	add.s32 	%r79, %r79, 8;
	setp.ne.s32 	%p6, %r88, 0;
	@%p6 bra 	$L__BB0_4;
$L__BB0_5:
	setp.eq.s32 	%p7, %r6, 0;
	@%p7 bra 	$L__BB0_13;
	and.b32  	%r39, %r44, 3;
	setp.lt.u32 	%p8, %r6, 4;
	@%p8 bra 	$L__BB0_8;
	add.s32 	%r63, %r90, %r5;
	mul.wide.u32 	%rd38, %r63, 4;
	add.s64 	%rd39, %rd2, %rd38;
	ld.global.f32 	%f41, [%rd39];
	mad.lo.s32 	%r64, %r90, %r45, %r3;
	mul.wide.u32 	%rd40, %r64, 4;
	add.s64 	%rd41, %rd1, %rd40;
	ld.global.f32 	%f42, [%rd41];
	fma.rn.f32 	%f43, %f41, %f42, %f67;
	add.s32 	%r65, %r63, 1;
	mul.wide.u32 	%rd42, %r65, 4;
	add.s64 	%rd43, %rd2, %rd42;
	ld.global.f32 	%f44, [%rd43];
	add.s32 	%r66, %r64, %r45;
	mul.wide.u32 	%rd44, %r66, 4;
	add.s64 	%rd45, %rd1, %rd44;
	ld.global.f32 	%f45, [%rd45];
	fma.rn.f32 	%f46, %f44, %f45, %f43;
	add.s32 	%r67, %r63, 2;
	mul.wide.u32 	%rd46, %r67, 4;
	add.s64 	%rd47, %rd2, %rd46;
	ld.global.f32 	%f47, [%rd47];
	add.s32 	%r68, %r66, %r45;
	mul.wide.u32 	%rd48, %r68, 4;
	add.s64 	%rd49, %rd1, %rd48;
	ld.global.f32 	%f48, [%rd49];
	fma.rn.f32 	%f49, %f47, %f48, %f46;
	add.s32 	%r69, %r63, 3;
	mul.wide.u32 	%rd50, %r69, 4;
	add.s64 	%rd51, %rd2, %rd50;
	ld.global.f32 	%f50, [%rd51];
	add.s32 	%r70, %r68, %r45;
	mul.wide.u32 	%rd52, %r70, 4;
	add.s64 	%rd53, %rd1, %rd52;
	ld.global.f32 	%f51, [%rd53];
	fma.rn.f32 	%f67, %f50, %f51, %f49;
	add.s32 	%r90, %r90, 4;
$L__BB0_8:
	setp.eq.s32 	%p9, %r39, 0;
	@%p9 bra 	$L__BB0_13;
	setp.eq.s32 	%p10, %r39, 1;
	@%p10 bra 	$L__BB0_11;
	add.s32 	%r71, %r90, %r5;
	mul.wide.u32 	%rd54, %r71, 4;
	add.s64 	%rd55, %rd2, %rd54;
	ld.global.f32 	%f53, [%rd55];
	mad.lo.s32 	%r72, %r90, %r45, %r3;
	mul.wide.u32 	%rd56, %r72, 4;
	add.s64 	%rd57, %rd1, %rd56;
	ld.global.f32 	%f54, [%rd57];
	fma.rn.f32 	%f55, %f53, %f54, %f67;
	add.s32 	%r73, %r71, 1;
	mul.wide.u32 	%rd58, %r73, 4;
	add.s64 	%rd59, %rd2, %rd58;
	ld.global.f32 	%f56, [%rd59];
	add.s32 	%r74, %r72, %r45;
	mul.wide.u32 	%rd60, %r74, 4;
	add.s64 	%rd61, %rd1, %rd60;
	ld.global.f32 	%f57, [%rd61];
	fma.rn.f32 	%f67, %f56, %f57, %f55;
	add.s32 	%r90, %r90, 2;
$L__BB0_11:
	and.b32  	%r75, %r44, 1;
	setp.eq.b32 	%p11, %r75, 1;
	not.pred 	%p12, %p11;
	@%p12 bra 	$L__BB0_13;
	add.s32 	%r76, %r90, %r5;
	mul.wide.u32 	%rd62, %r76, 4;
	add.s64 	%rd63, %rd2, %rd62;
	ld.global.f32 	%f58, [%rd63];
	mad.lo.s32 	%r77, %r90, %r45, %r3;
	mul.wide.u32 	%rd64, %r77, 4;
	add.s64 	%rd65, %rd1, %rd64;
	ld.global.f32 	%f59, [%rd65];
	fma.rn.f32 	%f67, %f58, %f59, %f67;
$L__BB0_13:
	mad.lo.s32 	%r78, %r45, %r4, %r3;
	cvta.to.global.u64 	%rd66, %rd3;
	mul.wide.u32 	%rd67, %r78, 4;
	add.s64 	%rd68, %rd66, %rd67;
	st.global.f32 	[%rd68], %f67;
$L__BB0_14:
	ret;

}


// ===== COMPILED SASS (sm_100) =====

	.target	sm_100

	.elftype	@"ET_EXEC"


//--------------------- .note.nv.tkinfo           --------------------------
	.section	.note.nv.tkinfo,"",@"SHT_NOTE"
	.sectionflags	@"SHF_NOTE_NV_TKINFO"
	.tkinfo
        /*0018*/ 	.word	0x00000002
        /*0030*/ 	.string	""
        /*0030*/ 	.string	"ptxas"
        /*0030*/ 	.string	"Cuda compilation tools, release 13.0, V13.0.88"
        /*0030*/ 	.string	"Build cuda_13.0.r13.0/compiler.36424714_0"
        /*0030*/ 	.string	"-arch sm_100 -m 64 "



//--------------------- .note.nv.cuinfo           --------------------------
	.section	.note.nv.cuinfo,"",@"SHT_NOTE"
	.sectionflags	@"SHF_NOTE_NV_CUINFO"
        /*0018*/ 	.short	0x0002
        /*001a*/ 	.short	0x0064
        /*001c*/ 	.short	0x0082
	.zero		2


//--------------------- .nv.info                  --------------------------
	.section	.nv.info,"",@"SHT_CUDA_INFO"
	.align	4


	//----- nvinfo : EIATTR_REGCOUNT
	.align		4
        /*0000*/ 	.byte	0x04, 0x2f
        /*0002*/ 	.short	(.L_1 - .L_0)
	.align		4
.L_0:
        /*0004*/ 	.word	index@(_Z7x_dot_wPfS_S_jjj)
        /*0008*/ 	.word	0x00000020


	//----- nvinfo : EIATTR_FRAME_SIZE
	.align		4
.L_1:
        /*000c*/ 	.byte	0x04, 0x11
        /*000e*/ 	.short	(.L_3 - .L_2)
	.align		4
.L_2:
        /*0010*/ 	.word	index@(_Z7x_dot_wPfS_S_jjj)
        /*0014*/ 	.word	0x00000000


	//----- nvinfo : EIATTR_MIN_STACK_SIZE
	.align		4
.L_3:
        /*0018*/ 	.byte	0x04, 0x12
        /*001a*/ 	.short	(.L_5 - .L_4)
	.align		4
.L_4:
        /*001c*/ 	.word	index@(_Z7x_dot_wPfS_S_jjj)
        /*0020*/ 	.word	0x00000000
.L_5:


//--------------------- .nv.compat                --------------------------
	.section	.nv.compat,"",@"SHT_CUDA_COMPAT_INFO"
	.align	4
        /*0000*/ 	.byte	0x02, 0x09, 0x00, 0x00, 0x02, 0x02, 0x01, 0x00, 0x02, 0x05, 0x05, 0x00, 0x03, 0x07, 0x01, 0x01
        /*0010*/ 	.byte	0x02, 0x03, 0x00, 0x00, 0x02, 0x06, 0x01, 0x00, 0x04, 0x0b, 0x08, 0x00, 0x09, 0x00, 0x00, 0x00
        /*0020*/ 	.byte	0x00, 0x00, 0x00, 0x00


//--------------------- .nv.info._Z7x_dot_wPfS_S_jjj --------------------------
	.section	.nv.info._Z7x_dot_wPfS_S_jjj,"",@"SHT_CUDA_INFO"
	.sectionflags	@""
	.align	4


	//----- nvinfo : EIATTR_CUDA_API_VERSION
	.align		4
        /*0000*/ 	.byte	0x04, 0x37
        /*0002*/ 	.short	(.L_7 - .L_6)
.L_6:
        /*0004*/ 	.word	0x00000082


	//----- nvinfo : EIATTR_KPARAM_INFO
	.align		4
.L_7:
        /*0008*/ 	.byte	0x04, 0x17
        /*000a*/ 	.short	(.L_9 - .L_8)
.L_8:
        /*000c*/ 	.word	0x00000000
        /*0010*/ 	.short	0x0005
        /*0012*/ 	.short	0x0020
        /*0014*/ 	.byte	0x00, 0xf0, 0x11, 0x00


	//----- nvinfo : EIATTR_KPARAM_INFO
	.align		4
.L_9:
        /*0018*/ 	.byte	0x04, 0x17
        /*001a*/ 	.short	(.L_11 - .L_10)
.L_10:
        /*001c*/ 	.word	0x00000000
        /*0020*/ 	.short	0x0004
        /*0022*/ 	.short	0x001c
        /*0024*/ 	.byte	0x00, 0xf0, 0x11, 0x00


	//----- nvinfo : EIATTR_KPARAM_INFO
	.align		4
.L_11:
        /*0028*/ 	.byte	0x04, 0x17
        /*002a*/ 	.short	(.L_13 - .L_12)
.L_12:
        /*002c*/ 	.word	0x00000000
        /*0030*/ 	.short	0x0003
        /*0032*/ 	.short	0x0018
        /*0034*/ 	.byte	0x00, 0xf0, 0x11, 0x00


	//----- nvinfo : EIATTR_KPARAM_INFO
	.align		4
.L_13:
        /*0038*/ 	.byte	0x04, 0x17
        /*003a*/ 	.short	(.L_15 - .L_14)
.L_14:
        /*003c*/ 	.word	0x00000000
        /*0040*/ 	.short	0x0002
        /*0042*/ 	.short	0x0010
        /*0044*/ 	.byte	0x00, 0xf5, 0x21, 0x00


	//----- nvinfo : EIATTR_KPARAM_INFO
	.align		4
.L_15:
        /*0048*/ 	.byte	0x04, 0x17
        /*004a*/ 	.short	(.L_17 - .L_16)
.L_16:
        /*004c*/ 	.word	0x00000000
        /*0050*/ 	.short	0x0001
        /*0052*/ 	.short	0x0008
        /*0054*/ 	.byte	0x00, 0xf5, 0x21, 0x00


	//----- nvinfo : EIATTR_KPARAM_INFO
	.align		4
.L_17:
        /*0058*/ 	.byte	0x04, 0x17
        /*005a*/ 	.short	(.L_19 - .L_18)
.L_18:
        /*005c*/ 	.word	0x00000000
        /*0060*/ 	.short	0x0000
        /*0062*/ 	.short	0x0000
        /*0064*/ 	.byte	0x00, 0xf5, 0x21, 0x00


	//----- nvinfo : EIATTR_SPARSE_MMA_MASK
	.align		4
.L_19:
        /*0068*/ 	.byte	0x03, 0x50
        /*006a*/ 	.short	0x0000


	//----- nvinfo : EIATTR_MAXREG_COUNT
	.align		4
        /*006c*/ 	.byte	0x03, 0x1b
        /*006e*/ 	.short	0x00ff


	//----- nvinfo : EIATTR_MERCURY_ISA_VERSION
	.align		4
        /*0070*/ 	.byte	0x03, 0x5f
        /*0072*/ 	.short	0x0101


	//----- nvinfo : EIATTR_VRC_CTA_INIT_COUNT
	.align		4
        /*0074*/ 	.byte	0x02, 0x4a
	.zero		1
	.zero		1


	//----- nvinfo : EIATTR_EXIT_INSTR_OFFSETS
	.align		4
        /*0078*/ 	.byte	0x04, 0x1c
        /*007a*/ 	.short	(.L_21 - .L_20)


	//   ....[0]....
.L_20:
        /*007c*/ 	.word	0x000000e0


	//   ....[1]....
        /*0080*/ 	.word	0x00000a90


	//----- nvinfo : EIATTR_CBANK_PARAM_SIZE
	.align		4
.L_21:
        /*0084*/ 	.byte	0x03, 0x19
        /*0086*/ 	.short	0x0024


	//----- nvinfo : EIATTR_PARAM_CBANK
	.align		4
        /*0088*/ 	.byte	0x04, 0x0a
        /*008a*/ 	.short	(.L_23 - .L_22)
	.align		4
.L_22:
        /*008c*/ 	.word	index@(.nv.constant0._Z7x_dot_wPfS_S_jjj)
        /*0090*/ 	.short	0x0380
        /*0092*/ 	.short	0x0024


	//----- nvinfo : EIATTR_SW_WAR
	.align		4
.L_23:
        /*0094*/ 	.byte	0x04, 0x36
        /*0096*/ 	.short	(.L_25 - .L_24)
.L_24:
        /*0098*/ 	.word	0x00000008
.L_25:


//--------------------- .nv.callgraph             --------------------------
	.section	.nv.callgraph,"",@"SHT_CUDA_CALLGRAPH"
	.align	4
	.sectionentsize	8
	.align		4
        /*0000*/ 	.word	0x00000000
	.align		4
        /*0004*/ 	.word	0xffffffff
	.align		4
        /*0008*/ 	.word	0x00000000
	.align		4
        /*000c*/ 	.word	0xfffffffe
	.align		4
        /*0010*/ 	.word	0x00000000
	.align		4
        /*0014*/ 	.word	0xfffffffd
	.align		4
        /*0018*/ 	.word	0x00000000
	.align		4
        /*001c*/ 	.word	0xfffffffc


//--------------------- .text._Z7x_dot_wPfS_S_jjj --------------------------
	.section	.text._Z7x_dot_wPfS_S_jjj,"ax",@progbits
	.align	128
        .global         _Z7x_dot_wPfS_S_jjj
        .type           _Z7x_dot_wPfS_S_jjj,@function
        .size           _Z7x_dot_wPfS_S_jjj,(.L_x_5 - _Z7x_dot_wPfS_S_jjj)
        .other          _Z7x_dot_wPfS_S_jjj,@"STO_CUDA_ENTRY STV_DEFAULT"
_Z7x_dot_wPfS_S_jjj:
.text._Z7x_dot_wPfS_S_jjj:
[----:B------:R-:W-:Y:S01]  /*0000*/  LDC R1, c[0x0][0x37c] ;  /* 0x0000df00ff017b82 */ /* 0x000fe20000000800 */
[----:B------:R-:W0:Y:S07]  /*0010*/  S2R R7, SR_TID.X ;  /* 0x0000000000077919 */ /* 0x000e2e0000002100 */
[----:B------:R-:W1:Y:S01]  /*0020*/  S2UR UR5, SR_CTAID.X ;  /* 0x00000000000579c3 */ /* 0x000e620000002500 */
[----:B------:R-:W1:Y:S01]  /*0030*/  LDCU UR4, c[0x0][0x360] ;  /* 0x00006c00ff0477ac */ /* 0x000e620008000800 */
[----:B------:R-:W2:Y:S01]  /*0040*/  S2R R2, SR_CTAID.Y ;  /* 0x0000000000027919 */ /* 0x000ea20000002600 */
[----:B------:R-:W2:Y:S01]  /*0050*/  LDCU UR6, c[0x0][0x364] ;  /* 0x00006c80ff0677ac */ /* 0x000ea20008000800 */
[----:B------:R-:W2:Y:S04]  /*0060*/  S2R R5, SR_TID.Y ;  /* 0x0000000000057919 */ /* 0x000ea80000002200 */
[----:B------:R-:W3:Y:S01]  /*0070*/  LDC R0, c[0x0][0x3a0] ;  /* 0x0000e800ff007b82 */ /* 0x000ee20000000800 */
[----:B------:R-:W4:Y:S01]  /*0080*/  LDCU UR7, c[0x0][0x398] ;  /* 0x00007300ff0777ac */ /* 0x000f220008000800 */
[----:B-1----:R-:W-:-:S06]  /*0090*/  UIMAD UR4, UR4, UR5, URZ ;  /* 0x00000005040472a4 */ /* 0x002fcc000f8e02ff */
[----:B0-----:R-:W-:-:S04]  /*00a0*/  IADD3 R3, PT, PT, R7, UR4, RZ ;  /* 0x0000000407037c10 */ /* 0x001fc8000fffe0ff */
[----:B---3--:R-:W-:Y:S01]  /*00b0*/  ISETP.GE.U32.AND P0, PT, R3, R0, PT ;  /* 0x000000000300720c */ /* 0x008fe20003f06070 */
[----:B--2---:R-:W-:-:S05]  /*00c0*/  IMAD R2, R2, UR6, R5 ;  /* 0x0000000602027c24 */ /* 0x004fca000f8e0205 */
[----:B----4-:R-:W-:-:S13]  /*00d0*/  ISETP.GE.U32.OR P0, PT, R2, UR7, P0 ;  /* 0x0000000702007c0c */ /* 0x010fda0008706470 */
[----:B------:R-:W-:Y:S05]  /*00e0*/  @P0 EXIT ;  /* 0x000000000000094d */ /* 0x000fea0003800000 */
[----:B------:R-:W0:Y:S01]  /*00f0*/  LDC R5, c[0x0][0x39c] ;  /* 0x0000e700ff057b82 */ /* 0x000e220000000800 */
[----:B------:R-:W1:Y:S01]  /*0100*/  LDCU.64 UR6, c[0x0][0x358] ;  /* 0x00006b00ff0677ac */ /* 0x000e620008000a00 */
[----:B------:R-:W-:Y:S01]  /*0110*/  HFMA2 R12, -RZ, RZ, 0, 0 ;  /* 0x00000000ff0c7431 */ /* 0x000fe200000001ff */
[----:B0-----:R-:W-:-:S13]  /*0120*/  ISETP.NE.AND P0, PT, R5, RZ, PT ;  /* 0x000000ff0500720c */ /* 0x001fda0003f05270 */
[----:B-1----:R-:W-:Y:S05]  /*0130*/  @!P0 BRA `(.L_x_0) ;  /* 0x0000000800448947 */ /* 0x002fea0003800000 */
[C---:B------:R-:W-:Y:S02]  /*0140*/  ISETP.GE.U32.AND P1, PT, R5.reuse, 0x8, PT ;  /* 0x000000080500780c */ /* 0x040fe40003f26070 */
[----:B------:R-:W-:Y:S02]  /*0150*/  LOP3.LUT R4, R5, 0x7, RZ, 0xc0, !PT ;  /* 0x0000000705047812 */ /* 0x000fe400078ec0ff */
[----:B------:R-:W-:Y:S02]  /*0160*/  MOV R12, RZ ;  /* 0x000000ff000c7202 */ /* 0x000fe40000000f00 */
[----:B------:R-:W-:Y:S02]  /*0170*/  ISETP.NE.AND P0, PT, R4, RZ, PT ;  /* 0x000000ff0400720c */ /* 0x000fe40003f05270 */
[----:B------:R-:W-:-:S05]  /*0180*/  MOV R6, RZ ;  /* 0x000000ff00067202 */ /* 0x000fca0000000f00 */
[----:B------:R-:W-:Y:S06]  /*0190*/  @!P1 BRA `(.L_x_1) ;  /* 0x0000000400249947 */ /* 0x000fec0003800000 */
[----:B------:R-:W-:Y:S01]  /*01a0*/  LOP3.LUT R6, R5, 0xfffffff8, RZ, 0xc0, !PT ;  /* 0xfffffff805067812 */ /* 0x000fe200078ec0ff */
[C---:B------:R-:W-:Y:S01]  /*01b0*/  IMAD R11, R0.reuse, 0x3, R3 ;  /* 0x00000003000b7824 */ /* 0x040fe200078e0203 */
[C---:B------:R-:W-:Y:S01]  /*01c0*/  IADD3 R7, PT, PT, R0.reuse, UR4, R7 ;  /* 0x0000000400077c10 */ /* 0x040fe2000fffe007 */
[C-C-:B------:R-:W-:Y:S01]  /*01d0*/  IMAD R15, R0.reuse, 0x5, R3.reuse ;  /* 0x00000005000f7824 */ /* 0x140fe200078e0203 */
[CC--:B------:R-:W-:Y:S01]  /*01e0*/  LEA R9, R0.reuse, R3.reuse, 0x1 ;  /* 0x0000000300097211 */ /* 0x0c0fe200078e08ff */
[C-C-:B------:R-:W-:Y:S01]  /*01f0*/  IMAD R25, R0.reuse, 0x6, R3.reuse ;  /* 0x0000000600197824 */ /* 0x140fe200078e0203 */
[C---:B------:R-:W-:Y:S01]  /*0200*/  LEA R13, R0.reuse, R3, 0x2 ;  /* 0x00000003000d7211 */ /* 0x040fe200078e10ff */
[----:B------:R-:W-:Y:S01]  /*0210*/  IMAD R27, R0, 0x7, R3 ;  /* 0x00000007001b7824 */ /* 0x000fe200078e0203 */
[----:B------:R-:W-:Y:S01]  /*0220*/  MOV R12, RZ ;  /* 0x000000ff000c7202 */ /* 0x000fe20000000f00 */
[----:B------:R-:W-:Y:S01]  /*0230*/  IMAD R8, R2, R5, 0x3 ;  /* 0x0000000302087424 */ /* 0x000fe200078e0205 */
[----:B------:R-:W-:-:S02]  /*0240*/  MOV R29, R3 ;  /* 0x00000003001d7202 */ /* 0x000fc40000000f00 */
[----:B------:R-:W-:-:S07]  /*0250*/  IADD3 R10, PT, PT, -R6, RZ, RZ ;  /* 0x000000ff060a7210 */ /* 0x000fce0007ffe1ff */
.L_x_2:
[----:B------:R-:W0:Y:S01]  /*0260*/  LDC.64 R20, c[0x0][0x380] ;  /* 0x0000e000ff147b82 */ /* 0x000e220000000a00 */
[----:B------:R-:W-:-:S07]  /*0270*/  IADD3 R23, PT, PT, R8, -0x3, RZ ;  /* 0xfffffffd08177810 */ /* 0x000fce0007ffe0ff */
[----:B------:R-:W1:Y:S01]  /*0280*/  LDC.64 R16, c[0x0][0x388] ;  /* 0x0000e200ff107b82 */ /* 0x000e620000000a00 */
[----:B0-----:R-:W-:-:S06]  /*0290*/  IMAD.WIDE.U32 R22, R23, 0x4, R20 ;  /* 0x0000000417167825 */ /* 0x001fcc00078e0014 */
[----:B------:R-:W2:Y:S01]  /*02a0*/  LDG.E R23, desc[UR6][R22.64] ;  /* 0x0000000616177981 */ /* 0x000ea2000c1e1900 */
[----:B-1----:R-:W-:-:S06]  /*02b0*/  IMAD.WIDE.U32 R18, R29, 0x4, R16 ;  /* 0x000000041d127825 */ /* 0x002fcc00078e0010 */
[----:B------:R-:W2:Y:S01]  /*02c0*/  LDG.E R18, desc[UR6][R18.64] ;  /* 0x0000000612127981 */ /* 0x000ea2000c1e1900 */
[C---:B------:R-:W-:Y:S02]  /*02d0*/  IADD3 R14, PT, PT, R8.reuse, -0x2, RZ ;  /* 0xfffffffe080e7810 */ /* 0x040fe40007ffe0ff */
[----:B------:R-:W-:Y:S01]  /*02e0*/  IADD3 R24, PT, PT, R8, -0x1, RZ ;  /* 0xffffffff08187810 */ /* 0x000fe20007ffe0ff */
[----:B--2---:R-:W-:Y:S02]  /*02f0*/  FFMA R12, R23, R18, R12 ;  /* 0x00000012170c7223 */ /* 0x004fe4000000000c */
[----:B------:R-:W-:-:S04]  /*0300*/  IMAD.WIDE.U32 R18, R14, 0x4, R20 ;  /* 0x000000040e127825 */ /* 0x000fc800078e0014 */
[----:B------:R-:W-:Y:S01]  /*0310*/  IMAD.WIDE.U32 R22, R7, 0x4, R16 ;  /* 0x0000000407167825 */ /* 0x000fe200078e0010 */
[----:B------:R0:W2:Y:S04]  /*0320*/  LDG.E R14, desc[UR6][R18.64] ;  /* 0x00000006120e7981 */ /* 0x0000a8000c1e1900 */
[----:B------:R1:W2:Y:S01]  /*0330*/  LDG.E R26, desc[UR6][R22.64] ;  /* 0x00000006161a7981 */ /* 0x0002a2000c1e1900 */
[----:B0-----:R-:W-:-:S04]  /*0340*/  IMAD.WIDE.U32 R18, R24, 0x4, R20 ;  /* 0x0000000418127825 */ /* 0x001fc800078e0014 */
[----:B-1----:R-:W-:Y:S01]  /*0350*/  IMAD.WIDE.U32 R22, R9, 0x4, R16 ;  /* 0x0000000409167825 */ /* 0x002fe200078e0010 */
[----:B------:R0:W3:Y:S04]  /*0360*/  LDG.E R24, desc[UR6][R18.64] ;  /* 0x0000000612187981 */ /* 0x0000e8000c1e1900 */
[----:B------:R1:W3:Y:S01]  /*0370*/  LDG.E R28, desc[UR6][R22.64] ;  /* 0x00000006161c7981 */ /* 0x0002e2000c1e1900 */
[----:B0-----:R-:W-:-:S04]  /*0380*/  IMAD.WIDE.U32 R18, R8, 0x4, R20 ;  /* 0x0000000408127825 */ /* 0x001fc800078e0014 */
[----:B-1----:R-:W-:-:S04]  /*0390*/  IMAD.WIDE.U32 R22, R11, 0x4, R16 ;  /* 0x000000040b167825 */ /* 0x002fc800078e0010 */
[----:B--2---:R-:W-:Y:S02]  /*03a0*/  FFMA R12, R14, R26, R12 ;  /* 0x0000001a0e0c7223 */ /* 0x004fe4000000000c */
[----:B------:R-:W2:Y:S04]  /*03b0*/  LDG.E R14, desc[UR6][R18.64] ;  /* 0x00000006120e7981 */ /* 0x000ea8000c1e1900 */
[----:B------:R0:W2:Y:S01]  /*03c0*/  LDG.E R26, desc[UR6][R22.64] ;  /* 0x00000006161a7981 */ /* 0x0000a2000c1e1900 */
[----:B---3--:R-:W-:Y:S01]  /*03d0*/  FFMA R12, R24, R28, R12 ;  /* 0x0000001c180c7223 */ /* 0x008fe2000000000c */
[----:B------:R-:W-:Y:S01]  /*03e0*/  IADD3 R24, PT, PT, R8, 0x1, RZ ;  /* 0x0000000108187810 */ /* 0x000fe20007ffe0ff */
[----:B0-----:R-:W-:-:S04]  /*03f0*/  IMAD.WIDE.U32 R22, R13, 0x4, R16 ;  /* 0x000000040d167825 */ /* 0x001fc800078e0010 */
[----:B------:R-:W-:Y:S01]  /*0400*/  IMAD.WIDE.U32 R18, R24, 0x4, R20 ;  /* 0x0000000418127825 */ /* 0x000fe200078e0014 */
[----:B------:R-:W3:Y:S04]  /*0410*/  LDG.E R28, desc[UR6][R22.64] ;  /* 0x00000006161c7981 */ /* 0x000ee8000c1e1900 */
[----:B------:R0:W3:Y:S01]  /*0420*/  LDG.E R24, desc[UR6][R18.64] ;  /* 0x0000000612187981 */ /* 0x0000e2000c1e1900 */
[----:B--2---:R-:W-:Y:S01]  /*0430*/  FFMA R12, R14, R26, R12 ;  /* 0x0000001a0e0c7223 */ /* 0x004fe2000000000c */
[C---:B------:R-:W-:Y:S02]  /*0440*/  IADD3 R26, PT, PT, R8.reuse, 0x3, RZ ;  /* 0x00000003081a7810 */ /* 0x040fe40007ffe0ff */
[----:B------:R-:W-:-:S03]  /*0450*/  IADD3 R14, PT, PT, R8, 0x2, RZ ;  /* 0x00000002080e7810 */ /* 0x000fc60007ffe0ff */
[----:B0-----:R-:W-:Y:S01]  /*0460*/  IMAD.WIDE.U32 R18, R26, 0x4, R20 ;  /* 0x000000041a127825 */ /* 0x001fe200078e0014 */
[----:B------:R-:W-:-:S03]  /*0470*/  IADD3 R26, PT, PT, R8, 0x4, RZ ;  /* 0x00000004081a7810 */ /* 0x000fc60007ffe0ff */
[--C-:B------:R-:W-:Y:S02]  /*0480*/  IMAD.WIDE.U32 R22, R14, 0x4, R20.reuse ;  /* 0x000000040e167825 */ /* 0x100fe400078e0014 */
[----:B------:R0:W2:Y:S02]  /*0490*/  LDG.E R14, desc[UR6][R18.64] ;  /* 0x00000006120e7981 */ /* 0x0000a4000c1e1900 */
[----:B------:R-:W-:-:S04]  /*04a0*/  IMAD.WIDE.U32 R20, R26, 0x4, R20 ;  /* 0x000000041a147825 */ /* 0x000fc800078e0014 */
[----:B---3--:R-:W-:Y:S02]  /*04b0*/  FFMA R12, R24, R28, R12 ;  /* 0x0000001c180c7223 */ /* 0x008fe4000000000c */
[----:B------:R-:W3:Y:S01]  /*04c0*/  LDG.E R21, desc[UR6][R20.64] ;  /* 0x0000000614157981 */ /* 0x000ee2000c1e1900 */
[----:B0-----:R-:W-:-:S03]  /*04d0*/  IMAD.WIDE.U32 R18, R15, 0x4, R16 ;  /* 0x000000040f127825 */ /* 0x001fc600078e0010 */
[----:B------:R0:W4:Y:S04]  /*04e0*/  LDG.E R24, desc[UR6][R22.64] ;  /* 0x0000000616187981 */ /* 0x000128000c1e1900 */
[----:B------:R-:W4:Y:S01]  /*04f0*/  LDG.E R26, desc[UR6][R18.64] ;  /* 0x00000006121a7981 */ /* 0x000f22000c1e1900 */
[----:B0-----:R-:W-:-:S04]  /*0500*/  IMAD.WIDE.U32 R22, R25, 0x4, R16 ;  /* 0x0000000419167825 */ /* 0x001fc800078e0010 */
[----:B------:R-:W-:Y:S01]  /*0510*/  IMAD.WIDE.U32 R16, R27, 0x4, R16 ;  /* 0x000000041b107825 */ /* 0x000fe200078e0010 */
[----:B------:R-:W2:Y:S05]  /*0520*/  LDG.E R28, desc[UR6][R22.64] ;  /* 0x00000006161c7981 */ /* 0x000eaa000c1e1900 */
[----:B------:R-:W3:Y:S01]  /*0530*/  LDG.E R16, desc[UR6][R16.64] ;  /* 0x0000000610107981 */ /* 0x000ee2000c1e1900 */
[----:B------:R-:W-:-:S04]  /*0540*/  IADD3 R10, PT, PT, R10, 0x8, RZ ;  /* 0x000000080a0a7810 */ /* 0x000fc80007ffe0ff */
[----:B------:R-:W-:Y:S02]  /*0550*/  ISETP.NE.AND P1, PT, R10, RZ, PT ;  /* 0x000000ff0a00720c */ /* 0x000fe40003f25270 */
[----:B------:R-:W-:Y:S02]  /*0560*/  IADD3 R8, PT, PT, R8, 0x8, RZ ;  /* 0x0000000808087810 */ /* 0x000fe40007ffe0ff */
[C---:B------:R-:W-:Y:S02]  /*0570*/  LEA R7, R0.reuse, R7, 0x3 ;  /* 0x0000000700077211 */ /* 0x040fe400078e18ff */
[C---:B------:R-:W-:Y:S02]  /*0580*/  LEA R9, R0.reuse, R9, 0x3 ;  /* 0x0000000900097211 */ /* 0x040fe400078e18ff */
[C---:B------:R-:W-:Y:S02]  /*0590*/  LEA R11, R0.reuse, R11, 0x3 ;  /* 0x0000000b000b7211 */ /* 0x040fe400078e18ff */
[----:B------:R-:W-:-:S02]  /*05a0*/  LEA R13, R0, R13, 0x3 ;  /* 0x0000000d000d7211 */ /* 0x000fc400078e18ff */
[C---:B------:R-:W-:Y:S02]  /*05b0*/  LEA R15, R0.reuse, R15, 0x3 ;  /* 0x0000000f000f7211 */ /* 0x040fe400078e18ff */
[C---:B------:R-:W-:Y:S02]  /*05c0*/  LEA R25, R0.reuse, R25, 0x3 ;  /* 0x0000001900197211 */ /* 0x040fe400078e18ff */
[C---:B------:R-:W-:Y:S02]  /*05d0*/  LEA R27, R0.reuse, R27, 0x3 ;  /* 0x0000001b001b7211 */ /* 0x040fe400078e18ff */
[----:B------:R-:W-:Y:S01]  /*05e0*/  LEA R29, R0, R29, 0x3 ;  /* 0x0000001d001d7211 */ /* 0x000fe200078e18ff */
[----:B----4-:R-:W-:-:S04]  /*05f0*/  FFMA R12, R24, R26, R12 ;  /* 0x0000001a180c7223 */ /* 0x010fc8000000000c */
[----:B--2---:R-:W-:-:S04]  /*0600*/  FFMA R12, R14, R28, R12 ;  /* 0x0000001c0e0c7223 */ /* 0x004fc8000000000c */
[----:B---3--:R-:W-:Y:S01]  /*0610*/  FFMA R12, R21, R16, R12 ;  /* 0x00000010150c7223 */ /* 0x008fe2000000000c */
[----:B------:R-:W-:Y:S06]  /*0620*/  @P1 BRA `(.L_x_2) ;  /* 0xfffffffc000c1947 */ /* 0x000fec000383ffff */
.L_x_1:
[----:B------:R-:W-:Y:S05]  /*0630*/  @!P0 BRA `(.L_x_0) ;  /* 0x0000000400048947 */ /* 0x000fea0003800000 */
[----:B------:R-:W-:Y:S02]  /*0640*/  ISETP.GE.U32.AND P0, PT, R4, 0x4, PT ;  /* 0x000000040400780c */ /* 0x000fe40003f06070 */
[----:B------:R-:W-:-:S04]  /*0650*/  LOP3.LUT R13, R5, 0x3, RZ, 0xc0, !PT ;  /* 0x00000003050d7812 */ /* 0x000fc800078ec0ff */
[----:B------:R-:W-:-:S07]  /*0660*/  ISETP.NE.AND P1, PT, R13, RZ, PT ;  /* 0x000000ff0d00720c */ /* 0x000fce0003f25270 */
[----:B------:R-:W-:Y:S06]  /*0670*/  @!P0 BRA `(.L_x_3) ;  /* 0x00000000007c8947 */ /* 0x000fec0003800000 */
[----:B------:R-:W0:Y:S01]  /*0680*/  LDC.64 R8, c[0x0][0x388] ;  /* 0x0000e200ff087b82 */ /* 0x000e220000000a00 */
[----:B------:R-:W-:Y:S02]  /*0690*/  IMAD R15, R2, R5, R6 ;  /* 0x00000005020f7224 */ /* 0x000fe400078e0206 */
[----:B------:R-:W-:-:S03]  /*06a0*/  IMAD R17, R6, R0, R3 ;  /* 0x0000000006117224 */ /* 0x000fc600078e0203 */
[C---:B------:R-:W-:Y:S02]  /*06b0*/  IADD3 R23, PT, PT, R15.reuse, 0x1, RZ ;  /* 0x000000010f177810 */ /* 0x040fe40007ffe0ff */
[----:B------:R-:W1:Y:S01]  /*06c0*/  LDC.64 R10, c[0x0][0x380] ;  /* 0x0000e000ff0a7b82 */ /* 0x000e620000000a00 */
[C---:B------:R-:W-:Y:S02]  /*06d0*/  IADD3 R27, PT, PT, R15.reuse, 0x2, RZ ;  /* 0x000000020f1b7810 */ /* 0x040fe40007ffe0ff */
[----:B------:R-:W-:Y:S01]  /*06e0*/  IADD3 R4, PT, PT, R15, 0x3, RZ ;  /* 0x000000030f047810 */ /* 0x000fe20007ffe0ff */
[C---:B0-----:R-:W-:Y:S01]  /*06f0*/  IMAD.WIDE.U32 R20, R17.reuse, 0x4, R8 ;  /* 0x0000000411147825 */ /* 0x041fe200078e0008 */
[----:B------:R-:W-:-:S04]  /*0700*/  IADD3 R17, PT, PT, R17, R0, RZ ;  /* 0x0000000011117210 */ /* 0x000fc80007ffe0ff */
[-C--:B------:R-:W-:Y:S01]  /*0710*/  IADD3 R29, PT, PT, R17, R0.reuse, RZ ;  /* 0x00000000111d7210 */ /* 0x080fe20007ffe0ff */
[--C-:B-1----:R-:W-:Y:S01]  /*0720*/  IMAD.WIDE.U32 R24, R15, 0x4, R10.reuse ;  /* 0x000000040f187825 */ /* 0x102fe200078e000a */
[----:B------:R-:W2:Y:S03]  /*0730*/  LDG.E R20, desc[UR6][R20.64] ;  /* 0x0000000614147981 */ /* 0x000ea6000c1e1900 */
[----:B------:R-:W-:Y:S01]  /*0740*/  IMAD.WIDE.U32 R22, R23, 0x4, R10 ;  /* 0x0000000417167825 */ /* 0x000fe200078e000a */
[----:B------:R-:W2:Y:S03]  /*0750*/  LDG.E R7, desc[UR6][R24.64] ;  /* 0x0000000618077981 */ /* 0x000ea6000c1e1900 */
[----:B------:R-:W-:Y:S02]  /*0760*/  IMAD.WIDE.U32 R18, R17, 0x4, R8 ;  /* 0x0000000411127825 */ /* 0x000fe400078e0008 */
[----:B------:R-:W3:Y:S02]  /*0770*/  LDG.E R22, desc[UR6][R22.64] ;  /* 0x0000000616167981 */ /* 0x000ee4000c1e1900 */
[----:B------:R-:W-:Y:S01]  /*0780*/  IMAD.WIDE.U32 R14, R27, 0x4, R10 ;  /* 0x000000041b0e7825 */ /* 0x000fe200078e000a */
[C---:B------:R-:W-:Y:S01]  /*0790*/  IADD3 R27, PT, PT, R29.reuse, R0, RZ ;  /* 0x000000001d1b7210 */ /* 0x040fe20007ffe0ff */
[----:B------:R-:W3:Y:S02]  /*07a0*/  LDG.E R19, desc[UR6][R18.64] ;  /* 0x0000000612137981 */ /* 0x000ee4000c1e1900 */
[----:B------:R-:W-:-:S02]  /*07b0*/  IMAD.WIDE.U32 R16, R29, 0x4, R8 ;  /* 0x000000041d107825 */ /* 0x000fc400078e0008 */
[----:B------:R-:W4:Y:S02]  /*07c0*/  LDG.E R14, desc[UR6][R14.64] ;  /* 0x000000060e0e7981 */ /* 0x000f24000c1e1900 */
[----:B------:R-:W-:Y:S02]  /*07d0*/  IMAD.WIDE.U32 R10, R4, 0x4, R10 ;  /* 0x00000004040a7825 */ /* 0x000fe400078e000a */
[----:B------:R-:W4:Y:S02]  /*07e0*/  LDG.E R16, desc[UR6][R16.64] ;  /* 0x0000000610107981 */ /* 0x000f24000c1e1900 */
[----:B------:R-:W-:Y:S02]  /*07f0*/  IMAD.WIDE.U32 R8, R27, 0x4, R8 ;  /* 0x000000041b087825 */ /* 0x000fe400078e0008 */
[----:B------:R-:W5:Y:S04]  /*0800*/  LDG.E R10, desc[UR6][R10.64] ;  /* 0x000000060a0a7981 */ /* 0x000f68000c1e1900 */
[----:B------:R-:W5:Y:S01]  /*0810*/  LDG.E R8, desc[UR6][R8.64] ;  /* 0x0000000608087981 */ /* 0x000f62000c1e1900 */
[----:B------:R-:W-:Y:S01]  /*0820*/  IADD3 R6, PT, PT, R6, 0x4, RZ ;  /* 0x0000000406067810 */ /* 0x000fe20007ffe0ff */
[----:B--2---:R-:W-:-:S04]  /*0830*/  FFMA R7, R7, R20, R12 ;  /* 0x0000001407077223 */ /* 0x004fc8000000000c */
[----:B---3--:R-:W-:-:S04]  /*0840*/  FFMA R7, R22, R19, R7 ;  /* 0x0000001316077223 */ /* 0x008fc80000000007 */
[----:B----4-:R-:W-:-:S04]  /*0850*/  FFMA R7, R14, R16, R7 ;  /* 0x000000100e077223 */ /* 0x010fc80000000007 */
[----:B-----5:R-:W-:-:S07]  /*0860*/  FFMA R12, R10, R8, R7 ;  /* 0x000000080a0c7223 */ /* 0x020fce0000000007 */
.L_x_3:
[----:B------:R-:W-:Y:S05]  /*0870*/  @!P1 BRA `(.L_x_0) ;  /* 0x0000000000749947 */ /* 0x000fea0003800000 */
[----:B------:R-:W0:Y:S01]  /*0880*/  LDC.64 R8, c[0x0][0x388] ;  /* 0x0000e200ff087b82 */ /* 0x000e220000000a00 */
[----:B------:R-:W-:Y:S02]  /*0890*/  ISETP.NE.AND P0, PT, R13, 0x1, PT ;  /* 0x000000010d00780c */ /* 0x000fe40003f05270 */
[----:B------:R-:W-:-:S04]  /*08a0*/  LOP3.LUT R4, R5, 0x1, RZ, 0xc0, !PT ;  /* 0x0000000105047812 */ /* 0x000fc800078ec0ff */
[----:B------:R-:W-:Y:S01]  /*08b0*/  ISETP.NE.U32.AND P1, PT, R4, 0x1, PT ;  /* 0x000000010400780c */ /* 0x000fe20003f25070 */
[----:B------:R-:W1:Y:S06]  /*08c0*/  LDC.64 R18, c[0x0][0x380] ;  /* 0x0000e000ff127b82 */ /* 0x000e6c0000000a00 */
[----:B------:R-:W-:Y:S02]  /*08d0*/  @P0 IMAD R7, R2, R5, R6 ;  /* 0x0000000502070224 */ /* 0x000fe400078e0206 */
[----:B------:R-:W2:Y:S01]  /*08e0*/  LDC.64 R10, c[0x0][0x380] ;  /* 0x0000e000ff0a7b82 */ /* 0x000ea20000000a00 */
[C---:B------:R-:W-:Y:S01]  /*08f0*/  @P0 IMAD R17, R6.reuse, R0, R3 ;  /* 0x0000000006110224 */ /* 0x040fe200078e0203 */
[----:B------:R-:W-:-:S02]  /*0900*/  @P0 IADD3 R6, PT, PT, R6, 0x2, RZ ;  /* 0x0000000206060810 */ /* 0x000fc40007ffe0ff */
[----:B------:R-:W-:Y:S02]  /*0910*/  @P0 IADD3 R13, PT, PT, R7, 0x1, RZ ;  /* 0x00000001070d0810 */ /* 0x000fe40007ffe0ff */
[C---:B------:R-:W-:Y:S02]  /*0920*/  @P0 IADD3 R23, PT, PT, R17.reuse, R0, RZ ;  /* 0x0000000011170210 */ /* 0x040fe40007ffe0ff */
[----:B------:R-:W3:Y:S01]  /*0930*/  LDC.64 R14, c[0x0][0x388] ;  /* 0x0000e200ff0e7b82 */ /* 0x000ee20000000a00 */
[----:B0-----:R-:W-:-:S04]  /*0940*/  @P0 IMAD.WIDE.U32 R16, R17, 0x4, R8 ;  /* 0x0000000411100825 */ /* 0x001fc800078e0008 */
[----:B------:R-:W-:Y:S02]  /*0950*/  @P0 IMAD.WIDE.U32 R8, R23, 0x4, R8 ;  /* 0x0000000417080825 */ /* 0x000fe400078e0008 */
[----:B------:R-:W4:Y:S02]  /*0960*/  @P0 LDG.E R16, desc[UR6][R16.64] ;  /* 0x0000000610100981 */ /* 0x000f24000c1e1900 */
[--C-:B-1----:R-:W-:Y:S02]  /*0970*/  @P0 IMAD.WIDE.U32 R20, R7, 0x4, R18.reuse ;  /* 0x0000000407140825 */ /* 0x102fe400078e0012 */
[----:B------:R-:W5:Y:S02]  /*0980*/  @P0 LDG.E R8, desc[UR6][R8.64] ;  /* 0x0000000608080981 */ /* 0x000f64000c1e1900 */
[----:B------:R-:W-:Y:S02]  /*0990*/  @P0 IMAD.WIDE.U32 R18, R13, 0x4, R18 ;  /* 0x000000040d120825 */ /* 0x000fe400078e0012 */
[----:B------:R-:W4:Y:S02]  /*09a0*/  @P0 LDG.E R7, desc[UR6][R20.64] ;  /* 0x0000000614070981 */ /* 0x000f24000c1e1900 */
[----:B------:R-:W-:-:S02]  /*09b0*/  @!P1 IMAD R5, R2, R5, R6 ;  /* 0x0000000502059224 */ /* 0x000fc400078e0206 */
[----:B------:R-:W-:Y:S01]  /*09c0*/  @!P1 IMAD R13, R6, R0, R3 ;  /* 0x00000000060d9224 */ /* 0x000fe200078e0203 */
[----:B------:R-:W5:Y:S01]  /*09d0*/  @P0 LDG.E R18, desc[UR6][R18.64] ;  /* 0x0000000612120981 */ /* 0x000f62000c1e1900 */
[----:B--2---:R-:W-:-:S04]  /*09e0*/  @!P1 IMAD.WIDE.U32 R10, R5, 0x4, R10 ;  /* 0x00000004050a9825 */ /* 0x004fc800078e000a */
[----:B---3--:R-:W-:Y:S02]  /*09f0*/  @!P1 IMAD.WIDE.U32 R14, R13, 0x4, R14 ;  /* 0x000000040d0e9825 */ /* 0x008fe400078e000e */
[----:B------:R-:W2:Y:S04]  /*0a00*/  @!P1 LDG.E R11, desc[UR6][R10.64] ;  /* 0x000000060a0b9981 */ /* 0x000ea8000c1e1900 */
[----:B------:R-:W2:Y:S01]  /*0a10*/  @!P1 LDG.E R14, desc[UR6][R14.64] ;  /* 0x000000060e0e9981 */ /* 0x000ea2000c1e1900 */
[----:B----4-:R-:W-:-:S04]  /*0a20*/  @P0 FFMA R7, R7, R16, R12 ;  /* 0x0000001007070223 */ /* 0x010fc8000000000c */
[----:B-----5:R-:W-:-:S04]  /*0a30*/  @P0 FFMA R12, R18, R8, R7 ;  /* 0x00000008120c0223 */ /* 0x020fc80000000007 */
[----:B--2---:R-:W-:-:S07]  /*0a40*/  @!P1 FFMA R12, R11, R14, R12 ;  /* 0x0000000e0b0c9223 */ /* 0x004fce000000000c */
.L_x_0:
[----:B------:R-:W0:Y:S01]  /*0a50*/  LDC.64 R4, c[0x0][0x390] ;  /* 0x0000e400ff047b82 */ /* 0x000e220000000a00 */
[----:B------:R-:W-:-:S04]  /*0a60*/  IMAD R3, R2, R0, R3 ;  /* 0x0000000002037224 */ /* 0x000fc800078e0203 */
[----:B0-----:R-:W-:-:S05]  /*0a70*/  IMAD.WIDE.U32 R2, R3, 0x4, R4 ;  /* 0x0000000403027825 */ /* 0x001fca00078e0004 */
[----:B------:R-:W-:Y:S01]  /*0a80*/  STG.E desc[UR6][R2.64], R12 ;  /* 0x0000000c02007986 */ /* 0x000fe2000c101906 */
[----:B------:R-:W-:Y:S05]  /*0a90*/  EXIT ;  /* 0x000000000000794d */ /* 0x000fea0003800000 */
.L_x_4:
[----:B------:R-:W-:-:S00]  /*0aa0*/  BRA `(.L_x_4) ;  /* 0xfffffffc00fc7947 */ /* 0x000fc0000383ffff */
[----:B------:R-:W-:-:S00]  /*0ab0*/  NOP ;  /* 0x0000000000007918 */ /* 0x000fc00000000000 */
        /* <DEDUP_REMOVED lines=12> */
.L_x_5:


//--------------------- .nv.shared.reserved.0     --------------------------
	.section	.nv.shared.reserved.0,"aw",@nobits
	.weak		__nv_reservedSMEM_offset_0_alias
	.size		__nv_reservedSMEM_offset_0_alias, 0, 64
	.other		__nv_reservedSMEM_offset_0_alias,@"STO_CUDA_RESERVED_SHARED STV_DEFAULT"
__nv_reservedSMEM_offset_0_alias:
	.zero		0
	.zero		64


//--------------------- .nv.constant0._Z7x_dot_wPfS_S_jjj --------------------------
	.section	.nv.constant0._Z7x_dot_wPfS_S_jjj,"a",@progbits
	.sectionflags	@""
	.align	4
.nv.constant0._Z7x_dot_wPfS_S_jjj:
	.zero		932


//--------------------- SYMBOLS --------------------------

	.type		.nv.reservedSmem.offset0,@object
	.size		.nv.reservedSmem.offset0,0x4
